//
// Generated by NVIDIA NVVM Compiler
//
// Compiler Build ID: CL-36424714
// Cuda compilation tools, release 13.0, V13.0.88
// Based on NVVM 20.0.0
//

.version 9.0
.target sm_100
.address_size 64

	// .globl	_Z18picture_separationPhS_iiii
.const .align 8 .b8 kernel[40] = {52, 116, 24, 253, 116, 189, 190, 63, 205, 95, 97, 252, 205, 239, 205, 63, 57, 233, 246, 132, 119, 177, 210, 63, 205, 95, 97, 252, 205, 239, 205, 63, 52, 116, 24, 253, 116, 189, 190, 63};

.visible .entry _Z18picture_separationPhS_iiii(
	.param .u64 .ptr .align 1 _Z18picture_separationPhS_iiii_param_0,
	.param .u64 .ptr .align 1 _Z18picture_separationPhS_iiii_param_1,
	.param .u32 _Z18picture_separationPhS_iiii_param_2,
	.param .u32 _Z18picture_separationPhS_iiii_param_3,
	.param .u32 _Z18picture_separationPhS_iiii_param_4,
	.param .u32 _Z18picture_separationPhS_iiii_param_5
)
{
	.reg .b16 	%rs<2>;
	.reg .b32 	%r<12>;
	.reg .b64 	%rd<9>;

	ld.param.u64 	%rd1, [_Z18picture_separationPhS_iiii_param_0];
	ld.param.u64 	%rd2, [_Z18picture_separationPhS_iiii_param_1];
	ld.param.u32 	%r1, [_Z18picture_separationPhS_iiii_param_2];
	ld.param.u32 	%r2, [_Z18picture_separationPhS_iiii_param_3];
	ld.param.u32 	%r3, [_Z18picture_separationPhS_iiii_param_4];
	cvta.to.global.u64 	%rd3, %rd2;
	cvta.to.global.u64 	%rd4, %rd1;
	mov.u32 	%r4, %ctaid.y;
	shl.b32 	%r5, %r4, 10;
	mov.u32 	%r6, %tid.x;
	or.b32  	%r7, %r5, %r6;
	mov.u32 	%r8, %ctaid.x;
	mad.lo.s32 	%r9, %r7, 3, %r1;
	mad.lo.s32 	%r10, %r3, %r8, %r9;
	mad.lo.s32 	%r11, %r2, %r8, %r7;
	cvt.s64.s32 	%rd5, %r10;
	add.s64 	%rd6, %rd4, %rd5;
	ld.global.u8 	%rs1, [%rd6];
	cvt.s64.s32 	%rd7, %r11;
	add.s64 	%rd8, %rd3, %rd7;
	st.global.u8 	[%rd8], %rs1;
	ret;

}
	// .globl	_Z16picture_conv_rowPhPdii
.visible .entry _Z16picture_conv_rowPhPdii(
	.param .u64 .ptr .align 1 _Z16picture_conv_rowPhPdii_param_0,
	.param .u64 .ptr .align 1 _Z16picture_conv_rowPhPdii_param_1,
	.param .u32 _Z16picture_conv_rowPhPdii_param_2,
	.param .u32 _Z16picture_conv_rowPhPdii_param_3
)
{
	.reg .pred 	%p<14>;
	.reg .b16 	%rs<6>;
	.reg .b32 	%r<15>;
	.reg .b64 	%rd<9>;
	.reg .b64 	%fd<27>;

	ld.param.u64 	%rd3, [_Z16picture_conv_rowPhPdii_param_0];
	ld.param.u64 	%rd2, [_Z16picture_conv_rowPhPdii_param_1];
	ld.param.u32 	%r7, [_Z16picture_conv_rowPhPdii_param_2];
	ld.param.u32 	%r6, [_Z16picture_conv_rowPhPdii_param_3];
	cvta.to.global.u64 	%rd4, %rd3;
	mov.u32 	%r8, %ctaid.y;
	shl.b32 	%r9, %r8, 10;
	mov.u32 	%r10, %tid.x;
	or.b32  	%r1, %r9, %r10;
	mov.u32 	%r2, %ctaid.x;
	mul.lo.s32 	%r3, %r7, %r2;
	add.s32 	%r4, %r3, %r1;
	add.s32 	%r5, %r3, %r7;
	add.s32 	%r11, %r4, -2;
	setp.lt.s32 	%p1, %r11, %r3;
	setp.ge.s32 	%p2, %r11, %r5;
	cvt.s64.s32 	%rd5, %r4;
	add.s64 	%rd1, %rd4, %rd5;
	mov.f64 	%fd23, 0d0000000000000000;
	or.pred  	%p3, %p1, %p2;
	@%p3 bra 	$L__BB1_2;
	ld.global.u8 	%rs1, [%rd1+-2];
	cvt.rn.f64.u16 	%fd12, %rs1;
	ld.const.f64 	%fd13, [kernel];
	fma.rn.f64 	%fd23, %fd13, %fd12, 0d0000000000000000;
$L__BB1_2:
	setp.eq.s32 	%p4, %r1, 0;
	setp.gt.s32 	%p5, %r4, %r5;
	or.pred  	%p6, %p4, %p5;
	@%p6 bra 	$L__BB1_4;
	ld.global.u8 	%rs2, [%rd1+-1];
	cvt.rn.f64.u16 	%fd14, %rs2;
	ld.const.f64 	%fd15, [kernel+8];
	fma.rn.f64 	%fd23, %fd15, %fd14, %fd23;
$L__BB1_4:
	setp.ge.s32 	%p7, %r4, %r5;
	@%p7 bra 	$L__BB1_6;
	ld.global.u8 	%rs3, [%rd1];
	cvt.rn.f64.u16 	%fd16, %rs3;
	ld.const.f64 	%fd17, [kernel+16];
	fma.rn.f64 	%fd23, %fd17, %fd16, %fd23;
$L__BB1_6:
	add.s32 	%r12, %r4, 1;
	setp.lt.s32 	%p8, %r12, %r3;
	setp.ge.s32 	%p9, %r12, %r5;
	or.pred  	%p10, %p8, %p9;
	@%p10 bra 	$L__BB1_8;
	ld.global.u8 	%rs4, [%rd1+1];
	cvt.rn.f64.u16 	%fd18, %rs4;
	ld.const.f64 	%fd19, [kernel+24];
	fma.rn.f64 	%fd23, %fd19, %fd18, %fd23;
$L__BB1_8:
	add.s32 	%r13, %r4, 2;
	setp.lt.s32 	%p11, %r13, %r3;
	setp.ge.s32 	%p12, %r13, %r5;
	or.pred  	%p13, %p11, %p12;
	@%p13 bra 	$L__BB1_10;
	ld.global.u8 	%rs5, [%rd1+2];
	cvt.rn.f64.u16 	%fd20, %rs5;
	ld.const.f64 	%fd21, [kernel+32];
	fma.rn.f64 	%fd23, %fd21, %fd20, %fd23;
$L__BB1_10:
	cvta.to.global.u64 	%rd6, %rd2;
	mad.lo.s32 	%r14, %r6, %r1, %r2;
	mul.wide.s32 	%rd7, %r14, 8;
	add.s64 	%rd8, %rd6, %rd7;
	st.global.f64 	[%rd8], %fd23;
	ret;

}
	// .globl	_Z16picture_conv_colPdS_ii
.visible .entry _Z16picture_conv_colPdS_ii(
	.param .u64 .ptr .align 1 _Z16picture_conv_colPdS_ii_param_0,
	.param .u64 .ptr .align 1 _Z16picture_conv_colPdS_ii_param_1,
	.param .u32 _Z16picture_conv_colPdS_ii_param_2,
	.param .u32 _Z16picture_conv_colPdS_ii_param_3
)
{
	.reg .pred 	%p<14>;
	.reg .b32 	%r<19>;
	.reg .b64 	%rd<9>;
	.reg .b64 	%fd<27>;

	ld.param.u64 	%rd3, [_Z16picture_conv_colPdS_ii_param_0];
	ld.param.u64 	%rd2, [_Z16picture_conv_colPdS_ii_param_1];
	ld.param.u32 	%r6, [_Z16picture_conv_colPdS_ii_param_2];
	ld.param.u32 	%r7, [_Z16picture_conv_colPdS_ii_param_3];
	cvta.to.global.u64 	%rd4, %rd3;
	mov.u32 	%r8, %ctaid.y;
	shl.b32 	%r9, %r8, 10;
	mov.u32 	%r10, %tid.x;
	or.b32  	%r1, %r9, %r10;
	mov.u32 	%r2, %ctaid.x;
	mul.lo.s32 	%r3, %r7, %r1;
	add.s32 	%r4, %r3, %r2;
	add.s32 	%r5, %r3, %r7;
	add.s32 	%r11, %r4, -2;
	setp.lt.s32 	%p1, %r11, %r3;
	setp.ge.s32 	%p2, %r11, %r5;
	mul.wide.s32 	%rd5, %r4, 8;
	add.s64 	%rd1, %rd4, %rd5;
	mov.f64 	%fd23, 0d0000000000000000;
	or.pred  	%p3, %p1, %p2;
	@%p3 bra 	$L__BB2_2;
	ld.global.f64 	%fd12, [%rd1+-16];
	ld.const.f64 	%fd13, [kernel];
	fma.rn.f64 	%fd23, %fd12, %fd13, 0d0000000000000000;
$L__BB2_2:
	setp.eq.s32 	%p4, %r2, 0;
	setp.gt.s32 	%p5, %r4, %r5;
	or.pred  	%p6, %p4, %p5;
	@%p6 bra 	$L__BB2_4;
	ld.global.f64 	%fd14, [%rd1+-8];
	ld.const.f64 	%fd15, [kernel+8];
	fma.rn.f64 	%fd23, %fd14, %fd15, %fd23;
$L__BB2_4:
	setp.ge.s32 	%p7, %r4, %r5;
	@%p7 bra 	$L__BB2_6;
	ld.global.f64 	%fd16, [%rd1];
	ld.const.f64 	%fd17, [kernel+16];
	fma.rn.f64 	%fd23, %fd16, %fd17, %fd23;
$L__BB2_6:
	add.s32 	%r12, %r4, 1;
	setp.lt.s32 	%p8, %r12, %r3;
	setp.ge.s32 	%p9, %r12, %r5;
	or.pred  	%p10, %p8, %p9;
	@%p10 bra 	$L__BB2_8;
	ld.global.f64 	%fd18, [%rd1+8];
	ld.const.f64 	%fd19, [kernel+24];
	fma.rn.f64 	%fd23, %fd18, %fd19, %fd23;
$L__BB2_8:
	add.s32 	%r13, %r4, 2;
	setp.lt.s32 	%p11, %r13, %r3;
	setp.ge.s32 	%p12, %r13, %r5;
	or.pred  	%p13, %p11, %p12;
	@%p13 bra 	$L__BB2_10;
	ld.global.f64 	%fd20, [%rd1+16];
	ld.const.f64 	%fd21, [kernel+32];
	fma.rn.f64 	%fd23, %fd20, %fd21, %fd23;
$L__BB2_10:
	cvta.to.global.u64 	%rd6, %rd2;
	and.b32  	%r14, %r2, 1;
	shr.u32 	%r15, %r2, 1;
	mad.lo.s32 	%r16, %r6, %r15, %r1;
	shl.b32 	%r17, %r16, 1;
	or.b32  	%r18, %r17, %r14;
	mul.wide.s32 	%rd7, %r18, 8;
	add.s64 	%rd8, %rd6, %rd7;
	st.global.f64 	[%rd8], %fd23;
	ret;

}
	// .globl	_Z11max_poolingPdPhii
.visible .entry _Z11max_poolingPdPhii(
	.param .u64 .ptr .align 1 _Z11max_poolingPdPhii_param_0,
	.param .u64 .ptr .align 1 _Z11max_poolingPdPhii_param_1,
	.param .u32 _Z11max_poolingPdPhii_param_2,
	.param .u32 _Z11max_poolingPdPhii_param_3
)
{
	.reg .pred 	%p<4>;
	.reg .b32 	%r<10>;
	.reg .b64 	%rd<9>;
	.reg .b64 	%fd<8>;

	ld.param.u64 	%rd1, [_Z11max_poolingPdPhii_param_0];
	ld.param.u64 	%rd2, [_Z11max_poolingPdPhii_param_1];
	ld.param.u32 	%r1, [_Z11max_poolingPdPhii_param_2];
	cvta.to.global.u64 	%rd3, %rd1;
	mov.u32 	%r2, %ctaid.y;
	shl.b32 	%r3, %r2, 10;
	mov.u32 	%r4, %tid.x;
	or.b32  	%r5, %r3, %r4;
	mov.u32 	%r6, %ctaid.x;
	mad.lo.s32 	%r7, %r1, %r6, %r5;
	shl.b32 	%r8, %r7, 2;
	mul.wide.s32 	%rd4, %r8, 8;
	add.s64 	%rd5, %rd3, %rd4;
	ld.global.f64 	%fd1, [%rd5];
	ld.global.f64 	%fd2, [%rd5+8];
	setp.lt.f64 	%p1, %fd1, %fd2;
	selp.f64 	%fd3, %fd2, %fd1, %p1;
	ld.global.f64 	%fd4, [%rd5+16];
	setp.lt.f64 	%p2, %fd3, %fd4;
	selp.f64 	%fd5, %fd4, %fd3, %p2;
	ld.global.f64 	%fd6, [%rd5+24];
	setp.lt.f64 	%p3, %fd5, %fd6;
	selp.f64 	%fd7, %fd6, %fd5, %p3;
	cvta.to.global.u64 	%rd6, %rd2;
	cvt.rzi.u32.f64 	%r9, %fd7;
	cvt.s64.s32 	%rd7, %r7;
	add.s64 	%rd8, %rd6, %rd7;
	st.global.u8 	[%rd8], %r9;
	ret;

}
	// .globl	_Z19picture_combinationPhS_iiii
.visible .entry _Z19picture_combinationPhS_iiii(
	.param .u64 .ptr .align 1 _Z19picture_combinationPhS_iiii_param_0,
	.param .u64 .ptr .align 1 _Z19picture_combinationPhS_iiii_param_1,
	.param .u32 _Z19picture_combinationPhS_iiii_param_2,
	.param .u32 _Z19picture_combinationPhS_iiii_param_3,
	.param .u32 _Z19picture_combinationPhS_iiii_param_4,
	.param .u32 _Z19picture_combinationPhS_iiii_param_5
)
{
	.reg .b16 	%rs<2>;
	.reg .b32 	%r<12>;
	.reg .b64 	%rd<9>;

	ld.param.u64 	%rd1, [_Z19picture_combinationPhS_iiii_param_0];
	ld.param.u64 	%rd2, [_Z19picture_combinationPhS_iiii_param_1];
	ld.param.u32 	%r1, [_Z19picture_combinationPhS_iiii_param_2];
	ld.param.u32 	%r2, [_Z19picture_combinationPhS_iiii_param_3];
	ld.param.u32 	%r3, [_Z19picture_combinationPhS_iiii_param_4];
	cvta.to.global.u64 	%rd3, %rd2;
	cvta.to.global.u64 	%rd4, %rd1;
	mov.u32 	%r4, %ctaid.y;
	shl.b32 	%r5, %r4, 10;
	mov.u32 	%r6, %tid.x;
	or.b32  	%r7, %r5, %r6;
	mov.u32 	%r8, %ctaid.x;
	mad.lo.s32 	%r9, %r7, 3, %r1;
	mad.lo.s32 	%r10, %r3, %r8, %r9;
	mad.lo.s32 	%r11, %r2, %r8, %r7;
	cvt.s64.s32 	%rd5, %r11;
	add.s64 	%rd6, %rd4, %rd5;
	ld.global.u8 	%rs1, [%rd6];
	cvt.s64.s32 	%rd7, %r10;
	add.s64 	%rd8, %rd3, %rd7;
	st.global.u8 	[%rd8], %rs1;
	ret;

}


// ===== COMPILED SASS (sm_100) =====

	.target	sm_100

	.elftype	@"ET_EXEC"


//--------------------- .note.nv.tkinfo           --------------------------
	.section	.note.nv.tkinfo,"",@"SHT_NOTE"
	.sectionflags	@"SHF_NOTE_NV_TKINFO"
	.tkinfo
        /*0018*/ 	.word	0x00000002
        /*0030*/ 	.string	""
        /*0030*/ 	.string	"ptxas"
        /*0030*/ 	.string	"Cuda compilation tools, release 13.0, V13.0.88"
        /*0030*/ 	.string	"Build cuda_13.0.r13.0/compiler.36424714_0"
        /*0030*/ 	.string	"-arch sm_100 -m 64 "



//--------------------- .note.nv.cuinfo           --------------------------
	.section	.note.nv.cuinfo,"",@"SHT_NOTE"
	.sectionflags	@"SHF_NOTE_NV_CUINFO"
        /*0018*/ 	.short	0x0002
        /*001a*/ 	.short	0x0064
        /*001c*/ 	.short	0x0082
	.zero		2


//--------------------- .nv.info                  --------------------------
	.section	.nv.info,"",@"SHT_CUDA_INFO"
	.align	4


	//----- nvinfo : EIATTR_REGCOUNT
	.align		4
        /*0000*/ 	.byte	0x04, 0x2f
        /*0002*/ 	.short	(.L_2 - .L_1)
	.align		4
.L_1:
        /*0004*/ 	.word	index@(_Z18picture_separationPhS_iiii)
        /*0008*/ 	.word	0x00000008


	//----- nvinfo : EIATTR_FRAME_SIZE
	.align		4
.L_2:
        /*000c*/ 	.byte	0x04, 0x11
        /*000e*/ 	.short	(.L_4 - .L_3)
	.align		4
.L_3:
        /*0010*/ 	.word	index@(_Z18picture_separationPhS_iiii)
        /*0014*/ 	.word	0x00000000


	//----- nvinfo : EIATTR_REGCOUNT
	.align		4
.L_4:
        /*0018*/ 	.byte	0x04, 0x2f
        /*001a*/ 	.short	(.L_6 - .L_5)
	.align		4
.L_5:
        /*001c*/ 	.word	index@(_Z16picture_conv_rowPhPdii)
        /*0020*/ 	.word	0x00000018


	//----- nvinfo : EIATTR_FRAME_SIZE
	.align		4
.L_6:
        /*0024*/ 	.byte	0x04, 0x11
        /*0026*/ 	.short	(.L_8 - .L_7)
	.align		4
.L_7:
        /*0028*/ 	.word	index@(_Z16picture_conv_rowPhPdii)
        /*002c*/ 	.word	0x00000000


	//----- nvinfo : EIATTR_REGCOUNT
	.align		4
.L_8:
        /*0030*/ 	.byte	0x04, 0x2f
        /*0032*/ 	.short	(.L_10 - .L_9)
	.align		4
.L_9:
        /*0034*/ 	.word	index@(_Z16picture_conv_colPdS_ii)
        /*0038*/ 	.word	0x0000001a


	//----- nvinfo : EIATTR_FRAME_SIZE
	.align		4
.L_10:
        /*003c*/ 	.byte	0x04, 0x11
        /*003e*/ 	.short	(.L_12 - .L_11)
	.align		4
.L_11:
        /*0040*/ 	.word	index@(_Z16picture_conv_colPdS_ii)
        /*0044*/ 	.word	0x00000000


	//----- nvinfo : EIATTR_REGCOUNT
	.align		4
.L_12:
        /*0048*/ 	.byte	0x04, 0x2f
        /*004a*/ 	.short	(.L_14 - .L_13)
	.align		4
.L_13:
        /*004c*/ 	.word	index@(_Z11max_poolingPdPhii)
        /*0050*/ 	.word	0x0000000e


	//----- nvinfo : EIATTR_FRAME_SIZE
	.align		4
.L_14:
        /*0054*/ 	.byte	0x04, 0x11
        /*0056*/ 	.short	(.L_16 - .L_15)
	.align		4
.L_15:
        /*0058*/ 	.word	index@(_Z11max_poolingPdPhii)
        /*005c*/ 	.word	0x00000000


	//----- nvinfo : EIATTR_REGCOUNT
	.align		4
.L_16:
        /*0060*/ 	.byte	0x04, 0x2f
        /*0062*/ 	.short	(.L_18 - .L_17)
	.align		4
.L_17:
        /*0064*/ 	.word	index@(_Z19picture_combinationPhS_iiii)
        /*0068*/ 	.word	0x00000008


	//----- nvinfo : EIATTR_FRAME_SIZE
	.align		4
.L_18:
        /*006c*/ 	.byte	0x04, 0x11
        /*006e*/ 	.short	(.L_20 - .L_19)
	.align		4
.L_19:
        /*0070*/ 	.word	index@(_Z19picture_combinationPhS_iiii)
        /*0074*/ 	.word	0x00000000


	//----- nvinfo : EIATTR_MIN_STACK_SIZE
	.align		4
.L_20:
        /*0078*/ 	.byte	0x04, 0x12
        /*007a*/ 	.short	(.L_22 - .L_21)
	.align		4
.L_21:
        /*007c*/ 	.word	index@(_Z19picture_combinationPhS_iiii)
        /*0080*/ 	.word	0x00000000


	//----- nvinfo : EIATTR_MIN_STACK_SIZE
	.align		4
.L_22:
        /*0084*/ 	.byte	0x04, 0x12
        /*0086*/ 	.short	(.L_24 - .L_23)
	.align		4
.L_23:
        /*0088*/ 	.word	index@(_Z11max_poolingPdPhii)
        /*008c*/ 	.word	0x00000000


	//----- nvinfo : EIATTR_MIN_STACK_SIZE
	.align		4
.L_24:
        /*0090*/ 	.byte	0x04, 0x12
        /*0092*/ 	.short	(.L_26 - .L_25)
	.align		4
.L_25:
        /*0094*/ 	.word	index@(_Z16picture_conv_colPdS_ii)
        /*0098*/ 	.word	0x00000000


	//----- nvinfo : EIATTR_MIN_STACK_SIZE
	.align		4
.L_26:
        /*009c*/ 	.byte	0x04, 0x12
        /*009e*/ 	.short	(.L_28 - .L_27)
	.align		4
.L_27:
        /*00a0*/ 	.word	index@(_Z16picture_conv_rowPhPdii)
        /*00a4*/ 	.word	0x00000000


	//----- nvinfo : EIATTR_MIN_STACK_SIZE
	.align		4
.L_28:
        /*00a8*/ 	.byte	0x04, 0x12
        /*00aa*/ 	.short	(.L_30 - .L_29)
	.align		4
.L_29:
        /*00ac*/ 	.word	index@(_Z18picture_separationPhS_iiii)
        /*00b0*/ 	.word	0x00000000
.L_30:


//--------------------- .nv.compat                --------------------------
	.section	.nv.compat,"",@"SHT_CUDA_COMPAT_INFO"
	.align	4
        /*0000*/ 	.byte	0x02, 0x09, 0x00, 0x00, 0x02, 0x02, 0x01, 0x00, 0x02, 0x05, 0x05, 0x00, 0x03, 0x07, 0x01, 0x01
        /*0010*/ 	.byte	0x02, 0x03, 0x00, 0x00, 0x02, 0x06, 0x01, 0x00, 0x04, 0x0b, 0x08, 0x00, 0x01, 0x00, 0x00, 0x00
        /*0020*/ 	.byte	0x00, 0x00, 0x00, 0x00


//--------------------- .nv.info._Z19picture_combinationPhS_iiii --------------------------
	.section	.nv.info._Z19picture_combinationPhS_iiii,"",@"SHT_CUDA_INFO"
	.sectionflags	@""
	.align	4


	//----- nvinfo : EIATTR_CUDA_API_VERSION
	.align		4
        /*0000*/ 	.byte	0x04, 0x37
        /*0002*/ 	.short	(.L_32 - .L_31)
.L_31:
        /*0004*/ 	.word	0x00000082


	//----- nvinfo : EIATTR_KPARAM_INFO
	.align		4
.L_32:
        /*0008*/ 	.byte	0x04, 0x17
        /*000a*/ 	.short	(.L_34 - .L_33)
.L_33:
        /*000c*/ 	.word	0x00000000
        /*0010*/ 	.short	0x0005
        /*0012*/ 	.short	0x001c
        /*0014*/ 	.byte	0x00, 0xf0, 0x11, 0x00


	//----- nvinfo : EIATTR_KPARAM_INFO
	.align		4
.L_34:
        /*0018*/ 	.byte	0x04, 0x17
        /*001a*/ 	.short	(.L_36 - .L_35)
.L_35:
        /*001c*/ 	.word	0x00000000
        /*0020*/ 	.short	0x0004
        /*0022*/ 	.short	0x0018
        /*0024*/ 	.byte	0x00, 0xf0, 0x11, 0x00


	//----- nvinfo : EIATTR_KPARAM_INFO
	.align		4
.L_36:
        /*0028*/ 	.byte	0x04, 0x17
        /*002a*/ 	.short	(.L_38 - .L_37)
.L_37:
        /*002c*/ 	.word	0x00000000
        /*0030*/ 	.short	0x0003
        /*0032*/ 	.short	0x0014
        /*0034*/ 	.byte	0x00, 0xf0, 0x11, 0x00


	//----- nvinfo : EIATTR_KPARAM_INFO
	.align		4
.L_38:
        /*0038*/ 	.byte	0x04, 0x17
        /*003a*/ 	.short	(.L_40 - .L_39)
.L_39:
        /*003c*/ 	.word	0x00000000
        /*0040*/ 	.short	0x0002
        /*0042*/ 	.short	0x0010
        /*0044*/ 	.byte	0x00, 0xf0, 0x11, 0x00


	//----- nvinfo : EIATTR_KPARAM_INFO
	.align		4
.L_40:
        /*0048*/ 	.byte	0x04, 0x17
        /*004a*/ 	.short	(.L_42 - .L_41)
.L_41:
        /*004c*/ 	.word	0x00000000
        /*0050*/ 	.short	0x0001
        /*0052*/ 	.short	0x0008
        /*0054*/ 	.byte	0x00, 0xf5, 0x21, 0x00


	//----- nvinfo : EIATTR_KPARAM_INFO
	.align		4
.L_42:
        /*0058*/ 	.byte	0x04, 0x17
        /*005a*/ 	.short	(.L_44 - .L_43)
.L_43:
        /*005c*/ 	.word	0x00000000
        /*0060*/ 	.short	0x0000
        /*0062*/ 	.short	0x0000
        /*0064*/ 	.byte	0x00, 0xf5, 0x21, 0x00


	//----- nvinfo : EIATTR_SPARSE_MMA_MASK
	.align		4
.L_44:
        /*0068*/ 	.byte	0x03, 0x50
        /*006a*/ 	.short	0x0000


	//----- nvinfo : EIATTR_MAXREG_COUNT
	.align		4
        /*006c*/ 	.byte	0x03, 0x1b
        /*006e*/ 	.short	0x00ff


	//----- nvinfo : EIATTR_MERCURY_ISA_VERSION
	.align		4
        /*0070*/ 	.byte	0x03, 0x5f
        /*0072*/ 	.short	0x0101


	//----- nvinfo : EIATTR_VRC_CTA_INIT_COUNT
	.align		4
        /*0074*/ 	.byte	0x02, 0x4a
	.zero		1
	.zero		1


	//----- nvinfo : EIATTR_EXIT_INSTR_OFFSETS
	.align		4
        /*0078*/ 	.byte	0x04, 0x1c
        /*007a*/ 	.short	(.L_46 - .L_45)


	//   ....[0]....
.L_45:
        /*007c*/ 	.word	0x00000130


	//----- nvinfo : EIATTR_CBANK_PARAM_SIZE
	.align		4
.L_46:
        /*0080*/ 	.byte	0x03, 0x19
        /*0082*/ 	.short	0x0020


	//----- nvinfo : EIATTR_PARAM_CBANK
	.align		4
        /*0084*/ 	.byte	0x04, 0x0a
        /*0086*/ 	.short	(.L_48 - .L_47)
	.align		4
.L_47:
        /*0088*/ 	.word	index@(.nv.constant0._Z19picture_combinationPhS_iiii)
        /*008c*/ 	.short	0x0380
        /*008e*/ 	.short	0x0020


	//----- nvinfo : EIATTR_SW_WAR
	.align		4
.L_48:
        /*0090*/ 	.byte	0x04, 0x36
        /*0092*/ 	.short	(.L_50 - .L_49)
.L_49:
        /*0094*/ 	.word	0x00000008
.L_50:


//--------------------- .nv.info._Z11max_poolingPdPhii --------------------------
	.section	.nv.info._Z11max_poolingPdPhii,"",@"SHT_CUDA_INFO"
	.sectionflags	@""
	.align	4


	//----- nvinfo : EIATTR_CUDA_API_VERSION
	.align		4
        /*0000*/ 	.byte	0x04, 0x37
        /*0002*/ 	.short	(.L_52 - .L_51)
.L_51:
        /*0004*/ 	.word	0x00000082


	//----- nvinfo : EIATTR_KPARAM_INFO
	.align		4
.L_52:
        /*0008*/ 	.byte	0x04, 0x17
        /*000a*/ 	.short	(.L_54 - .L_53)
.L_53:
        /*000c*/ 	.word	0x00000000
        /*0010*/ 	.short	0x0003
        /*0012*/ 	.short	0x0014
        /*0014*/ 	.byte	0x00, 0xf0, 0x11, 0x00


	//----- nvinfo : EIATTR_KPARAM_INFO
	.align		4
.L_54:
        /*0018*/ 	.byte	0x04, 0x17
        /*001a*/ 	.short	(.L_56 - .L_55)
.L_55:
        /*001c*/ 	.word	0x00000000
        /*0020*/ 	.short	0x0002
        /*0022*/ 	.short	0x0010
        /*0024*/ 	.byte	0x00, 0xf0, 0x11, 0x00


	//----- nvinfo : EIATTR_KPARAM_INFO
	.align		4
.L_56:
        /*0028*/ 	.byte	0x04, 0x17
        /*002a*/ 	.short	(.L_58 - .L_57)
.L_57:
        /*002c*/ 	.word	0x00000000
        /*0030*/ 	.short	0x0001
        /*0032*/ 	.short	0x0008
        /*0034*/ 	.byte	0x00, 0xf5, 0x21, 0x00


	//----- nvinfo : EIATTR_KPARAM_INFO
	.align		4
.L_58:
        /*0038*/ 	.byte	0x04, 0x17
        /*003a*/ 	.short	(.L_60 - .L_59)
.L_59:
        /*003c*/ 	.word	0x00000000
        /*0040*/ 	.short	0x0000
        /*0042*/ 	.short	0x0000
        /*0044*/ 	.byte	0x00, 0xf5, 0x21, 0x00


	//----- nvinfo : EIATTR_SPARSE_MMA_MASK
	.align		4
.L_60:
        /*0048*/ 	.byte	0x03, 0x50
        /*004a*/ 	.short	0x0000


	//----- nvinfo : EIATTR_MAXREG_COUNT
	.align		4
        /*004c*/ 	.byte	0x03, 0x1b
        /*004e*/ 	.short	0x00ff


	//----- nvinfo : EIATTR_MERCURY_ISA_VERSION
	.align		4
        /*0050*/ 	.byte	0x03, 0x5f
        /*0052*/ 	.short	0x0101


	//----- nvinfo : EIATTR_VRC_CTA_INIT_COUNT
	.align		4
        /*0054*/ 	.byte	0x02, 0x4a
	.zero		1
	.zero		1


	//----- nvinfo : EIATTR_EXIT_INSTR_OFFSETS
	.align		4
        /*0058*/ 	.byte	0x04, 0x1c
        /*005a*/ 	.short	(.L_62 - .L_61)


	//   ....[0]....
.L_61:
        /*005c*/ 	.word	0x000001e0


	//----- nvinfo : EIATTR_CBANK_PARAM_SIZE
	.align		4
.L_62:
        /*0060*/ 	.byte	0x03, 0x19
        /*0062*/ 	.short	0x0018


	//----- nvinfo : EIATTR_PARAM_CBANK
	.align		4
        /*0064*/ 	.byte	0x04, 0x0a
        /*0066*/ 	.short	(.L_64 - .L_63)
	.align		4
.L_63:
        /*0068*/ 	.word	index@(.nv.constant0._Z11max_poolingPdPhii)
        /*006c*/ 	.short	0x0380
        /*006e*/ 	.short	0x0018


	//----- nvinfo : EIATTR_SW_WAR
	.align		4
.L_64:
        /*0070*/ 	.byte	0x04, 0x36
        /*0072*/ 	.short	(.L_66 - .L_65)
.L_65:
        /*0074*/ 	.word	0x00000008
.L_66:


//--------------------- .nv.info._Z16picture_conv_colPdS_ii --------------------------
	.section	.nv.info._Z16picture_conv_colPdS_ii,"",@"SHT_CUDA_INFO"
	.sectionflags	@""
	.align	4


	//----- nvinfo : EIATTR_CUDA_API_VERSION
	.align		4
        /*0000*/ 	.byte	0x04, 0x37
        /*0002*/ 	.short	(.L_68 - .L_67)
.L_67:
        /*0004*/ 	.word	0x00000082


	//----- nvinfo : EIATTR_KPARAM_INFO
	.align		4
.L_68:
        /*0008*/ 	.byte	0x04, 0x17
        /*000a*/ 	.short	(.L_70 - .L_69)
.L_69:
        /*000c*/ 	.word	0x00000000
        /*0010*/ 	.short	0x0003
        /*0012*/ 	.short	0x0014
        /*0014*/ 	.byte	0x00, 0xf0, 0x11, 0x00


	//----- nvinfo : EIATTR_KPARAM_INFO
	.align		4
.L_70:
        /*0018*/ 	.byte	0x04, 0x17
        /*001a*/ 	.short	(.L_72 - .L_71)
.L_71:
        /*001c*/ 	.word	0x00000000
        /*0020*/ 	.short	0x0002
        /*0022*/ 	.short	0x0010
        /*0024*/ 	.byte	0x00, 0xf0, 0x11, 0x00


	//----- nvinfo : EIATTR_KPARAM_INFO
	.align		4
.L_72:
        /*0028*/ 	.byte	0x04, 0x17
        /*002a*/ 	.short	(.L_74 - .L_73)
.L_73:
        /*002c*/ 	.word	0x00000000
        /*0030*/ 	.short	0x0001
        /*0032*/ 	.short	0x0008
        /*0034*/ 	.byte	0x00, 0xf5, 0x21, 0x00


	//----- nvinfo : EIATTR_KPARAM_INFO
	.align		4
.L_74:
        /*0038*/ 	.byte	0x04, 0x17
        /*003a*/ 	.short	(.L_76 - .L_75)
.L_75:
        /*003c*/ 	.word	0x00000000
        /*0040*/ 	.short	0x0000
        /*0042*/ 	.short	0x0000
        /*0044*/ 	.byte	0x00, 0xf5, 0x21, 0x00


	//----- nvinfo : EIATTR_SPARSE_MMA_MASK
	.align		4
.L_76:
        /*0048*/ 	.byte	0x03, 0x50
        /*004a*/ 	.short	0x0000


	//----- nvinfo : EIATTR_MAXREG_COUNT
	.align		4
        /*004c*/ 	.byte	0x03, 0x1b
        /*004e*/ 	.short	0x00ff


	//----- nvinfo : EIATTR_MERCURY_ISA_VERSION
	.align		4
        /*0050*/ 	.byte	0x03, 0x5f
        /*0052*/ 	.short	0x0101


	//----- nvinfo : EIATTR_VRC_CTA_INIT_COUNT
	.align		4
        /*0054*/ 	.byte	0x02, 0x4a
	.zero		1
	.zero		1


	//----- nvinfo : EIATTR_EXIT_INSTR_OFFSETS
	.align		4
        /*0058*/ 	.byte	0x04, 0x1c
        /*005a*/ 	.short	(.L_78 - .L_77)


	//   ....[0]....
.L_77:
        /*005c*/ 	.word	0x00000310


	//----- nvinfo : EIATTR_CBANK_PARAM_SIZE
	.align		4
.L_78:
        /*0060*/ 	.byte	0x03, 0x19
        /*0062*/ 	.short	0x0018


	//----- nvinfo : EIATTR_PARAM_CBANK
	.align		4
        /*0064*/ 	.byte	0x04, 0x0a
        /*0066*/ 	.short	(.L_80 - .L_79)
	.align		4
.L_79:
        /*0068*/ 	.word	index@(.nv.constant0._Z16picture_conv_colPdS_ii)
        /*006c*/ 	.short	0x0380
        /*006e*/ 	.short	0x0018


	//----- nvinfo : EIATTR_SW_WAR
	.align		4
.L_80:
        /*0070*/ 	.byte	0x04, 0x36
        /*0072*/ 	.short	(.L_82 - .L_81)
.L_81:
        /*0074*/ 	.word	0x00000008
.L_82:


//--------------------- .nv.info._Z16picture_conv_rowPhPdii --------------------------
	.section	.nv.info._Z16picture_conv_rowPhPdii,"",@"SHT_CUDA_INFO"
	.sectionflags	@""
	.align	4


	//----- nvinfo : EIATTR_CUDA_API_VERSION
	.align		4
        /*0000*/ 	.byte	0x04, 0x37
        /*0002*/ 	.short	(.L_84 - .L_83)
.L_83:
        /*0004*/ 	.word	0x00000082


	//----- nvinfo : EIATTR_KPARAM_INFO
	.align		4
.L_84:
        /*0008*/ 	.byte	0x04, 0x17
        /*000a*/ 	.short	(.L_86 - .L_85)
.L_85:
        /*000c*/ 	.word	0x00000000
        /*0010*/ 	.short	0x0003
        /*0012*/ 	.short	0x0014
        /*0014*/ 	.byte	0x00, 0xf0, 0x11, 0x00


	//----- nvinfo : EIATTR_KPARAM_INFO
	.align		4
.L_86:
        /*0018*/ 	.byte	0x04, 0x17
        /*001a*/ 	.short	(.L_88 - .L_87)
.L_87:
        /*001c*/ 	.word	0x00000000
        /*0020*/ 	.short	0x0002
        /*0022*/ 	.short	0x0010
        /*0024*/ 	.byte	0x00, 0xf0, 0x11, 0x00


	//----- nvinfo : EIATTR_KPARAM_INFO
	.align		4
.L_88:
        /*0028*/ 	.byte	0x04, 0x17
        /*002a*/ 	.short	(.L_90 - .L_89)
.L_89:
        /*002c*/ 	.word	0x00000000
        /*0030*/ 	.short	0x0001
        /*0032*/ 	.short	0x0008
        /*0034*/ 	.byte	0x00, 0xf5, 0x21, 0x00


	//----- nvinfo : EIATTR_KPARAM_INFO
	.align		4
.L_90:
        /*0038*/ 	.byte	0x04, 0x17
        /*003a*/ 	.short	(.L_92 - .L_91)
.L_91:
        /*003c*/ 	.word	0x00000000
        /*0040*/ 	.short	0x0000
        /*0042*/ 	.short	0x0000
        /*0044*/ 	.byte	0x00, 0xf5, 0x21, 0x00


	//----- nvinfo : EIATTR_SPARSE_MMA_MASK
	.align		4
.L_92:
        /*0048*/ 	.byte	0x03, 0x50
        /*004a*/ 	.short	0x0000


	//----- nvinfo : EIATTR_MAXREG_COUNT
	.align		4
        /*004c*/ 	.byte	0x03, 0x1b
        /*004e*/ 	.short	0x00ff


	//----- nvinfo : EIATTR_MERCURY_ISA_VERSION
	.align		4
        /*0050*/ 	.byte	0x03, 0x5f
        /*0052*/ 	.short	0x0101


	//----- nvinfo : EIATTR_VRC_CTA_INIT_COUNT
	.align		4
        /*0054*/ 	.byte	0x02, 0x4a
	.zero		1
	.zero		1


	//----- nvinfo : EIATTR_EXIT_INSTR_OFFSETS
	.align		4
        /*0058*/ 	.byte	0x04, 0x1c
        /*005a*/ 	.short	(.L_94 - .L_93)


	//   ....[0]....
.L_93:
        /*005c*/ 	.word	0x00000340


	//----- nvinfo : EIATTR_CBANK_PARAM_SIZE
	.align		4
.L_94:
        /*0060*/ 	.byte	0x03, 0x19
        /*0062*/ 	.short	0x0018


	//----- nvinfo : EIATTR_PARAM_CBANK
	.align		4
        /*0064*/ 	.byte	0x04, 0x0a
        /*0066*/ 	.short	(.L_96 - .L_95)
	.align		4
.L_95:
        /*0068*/ 	.word	index@(.nv.constant0._Z16picture_conv_rowPhPdii)
        /*006c*/ 	.short	0x0380
        /*006e*/ 	.short	0x0018


	//----- nvinfo : EIATTR_SW_WAR
	.align		4
.L_96:
        /*0070*/ 	.byte	0x04, 0x36
        /*0072*/ 	.short	(.L_98 - .L_97)
.L_97:
        /*0074*/ 	.word	0x00000008
.L_98:


//--------------------- .nv.info._Z18picture_separationPhS_iiii --------------------------
	.section	.nv.info._Z18picture_separationPhS_iiii,"",@"SHT_CUDA_INFO"
	.sectionflags	@""
	.align	4


	//----- nvinfo : EIATTR_CUDA_API_VERSION
	.align		4
        /*0000*/ 	.byte	0x04, 0x37
        /*0002*/ 	.short	(.L_100 - .L_99)
.L_99:
        /*0004*/ 	.word	0x00000082


	//----- nvinfo : EIATTR_KPARAM_INFO
	.align		4
.L_100:
        /*0008*/ 	.byte	0x04, 0x17
        /*000a*/ 	.short	(.L_102 - .L_101)
.L_101:
        /*000c*/ 	.word	0x00000000
        /*0010*/ 	.short	0x0005
        /*0012*/ 	.short	0x001c
        /*0014*/ 	.byte	0x00, 0xf0, 0x11, 0x00


	//----- nvinfo : EIATTR_KPARAM_INFO
	.align		4
.L_102:
        /*0018*/ 	.byte	0x04, 0x17
        /*001a*/ 	.short	(.L_104 - .L_103)
.L_103:
        /*001c*/ 	.word	0x00000000
        /*0020*/ 	.short	0x0004
        /*0022*/ 	.short	0x0018
        /*0024*/ 	.byte	0x00, 0xf0, 0x11, 0x00


	//----- nvinfo : EIATTR_KPARAM_INFO
	.align		4
.L_104:
        /*0028*/ 	.byte	0x04, 0x17
        /*002a*/ 	.short	(.L_106 - .L_105)
.L_105:
        /*002c*/ 	.word	0x00000000
        /*0030*/ 	.short	0x0003
        /*0032*/ 	.short	0x0014
        /*0034*/ 	.byte	0x00, 0xf0, 0x11, 0x00


	//----- nvinfo : EIATTR_KPARAM_INFO
	.align		4
.L_106:
        /*0038*/ 	.byte	0x04, 0x17
        /*003a*/ 	.short	(.L_108 - .L_107)
.L_107:
        /*003c*/ 	.word	0x00000000
        /*0040*/ 	.short	0x0002
        /*0042*/ 	.short	0x0010
        /*0044*/ 	.byte	0x00, 0xf0, 0x11, 0x00


	//----- nvinfo : EIATTR_KPARAM_INFO
	.align		4
.L_108:
        /*0048*/ 	.byte	0x04, 0x17
        /*004a*/ 	.short	(.L_110 - .L_109)
.L_109:
        /*004c*/ 	.word	0x00000000
        /*0050*/ 	.short	0x0001
        /*0052*/ 	.short	0x0008
        /*0054*/ 	.byte	0x00, 0xf5, 0x21, 0x00


	//----- nvinfo : EIATTR_KPARAM_INFO
	.align		4
.L_110:
        /*0058*/ 	.byte	0x04, 0x17
        /*005a*/ 	.short	(.L_112 - .L_111)
.L_111:
        /*005c*/ 	.word	0x00000000
        /*0060*/ 	.short	0x0000
        /*0062*/ 	.short	0x0000
        /*0064*/ 	.byte	0x00, 0xf5, 0x21, 0x00


	//----- nvinfo : EIATTR_SPARSE_MMA_MASK
	.align		4
.L_112:
        /*0068*/ 	.byte	0x03, 0x50
        /*006a*/ 	.short	0x0000


	//----- nvinfo : EIATTR_MAXREG_COUNT
	.align		4
        /*006c*/ 	.byte	0x03, 0x1b
        /*006e*/ 	.short	0x00ff


	//----- nvinfo : EIATTR_MERCURY_ISA_VERSION
	.align		4
        /*0070*/ 	.byte	0x03, 0x5f
        /*0072*/ 	.short	0x0101


	//----- nvinfo : EIATTR_VRC_CTA_INIT_COUNT
	.align		4
        /*0074*/ 	.byte	0x02, 0x4a
	.zero		1
	.zero		1


	//----- nvinfo : EIATTR_EXIT_INSTR_OFFSETS
	.align		4
        /*0078*/ 	.byte	0x04, 0x1c
        /*007a*/ 	.short	(.L_114 - .L_113)


	//   ....[0]....
.L_113:
        /*007c*/ 	.word	0x00000130


	//----- nvinfo : EIATTR_CBANK_PARAM_SIZE
	.align		4
.L_114:
        /*0080*/ 	.byte	0x03, 0x19
        /*0082*/ 	.short	0x0020


	//----- nvinfo : EIATTR_PARAM_CBANK
	.align		4
        /*0084*/ 	.byte	0x04, 0x0a
        /*0086*/ 	.short	(.L_116 - .L_115)
	.align		4
.L_115:
        /*0088*/ 	.word	index@(.nv.constant0._Z18picture_separationPhS_iiii)
        /*008c*/ 	.short	0x0380
        /*008e*/ 	.short	0x0020


	//----- nvinfo : EIATTR_SW_WAR
	.align		4
.L_116:
        /*0090*/ 	.byte	0x04, 0x36
        /*0092*/ 	.short	(.L_118 - .L_117)
.L_117:
        /*0094*/ 	.word	0x00000008
.L_118:


//--------------------- .nv.callgraph             --------------------------
	.section	.nv.callgraph,"",@"SHT_CUDA_CALLGRAPH"
	.align	4
	.sectionentsize	8
	.align		4
        /*0000*/ 	.word	0x00000000
	.align		4
        /*0004*/ 	.word	0xffffffff
	.align		4
        /*0008*/ 	.word	0x00000000
	.align		4
        /*000c*/ 	.word	0xfffffffe
	.align		4
        /*0010*/ 	.word	0x00000000
	.align		4
        /*0014*/ 	.word	0xfffffffd
	.align		4
        /*0018*/ 	.word	0x00000000
	.align		4
        /*001c*/ 	.word	0xfffffffc


//--------------------- .nv.constant3             --------------------------
	.section	.nv.constant3,"a",@progbits
	.align	8
.nv.constant3:
	.type		kernel,@object
	.size		kernel,(.L_0 - kernel)
kernel:
        /*0000*/ 	.byte	0x34, 0x74, 0x18, 0xfd, 0x74, 0xbd, 0xbe, 0x3f, 0xcd, 0x5f, 0x61, 0xfc, 0xcd, 0xef, 0xcd, 0x3f
        /*0010*/ 	.byte	0x39, 0xe9, 0xf6, 0x84, 0x77, 0xb1, 0xd2, 0x3f, 0xcd, 0x5f, 0x61, 0xfc, 0xcd, 0xef, 0xcd, 0x3f
        /*0020*/ 	.byte	0x34, 0x74, 0x18, 0xfd, 0x74, 0xbd, 0xbe, 0x3f
.L_0:


//--------------------- .text._Z19picture_combinationPhS_iiii --------------------------
	.section	.text._Z19picture_combinationPhS_iiii,"ax",@progbits
	.align	128
        .global         _Z19picture_combinationPhS_iiii
        .type           _Z19picture_combinationPhS_iiii,@function
        .size           _Z19picture_combinationPhS_iiii,(.L_x_5 - _Z19picture_combinationPhS_iiii)
        .other          _Z19picture_combinationPhS_iiii,@"STO_CUDA_ENTRY STV_DEFAULT"
_Z19picture_combinationPhS_iiii:
.text._Z19picture_combinationPhS_iiii:
[----:B------:R-:W-:Y:S08]  /*0000*/  LDC R1, c[0x0][0x37c] ;  /* 0x0000df00ff017b82 */ /* 0x000ff00000000800 */
[----:B------:R-:W0:Y:S01]  /*0010*/  S2UR UR4, SR_CTAID.Y ;  /* 0x00000000000479c3 */ /* 0x000e220000002600 */
[----:B------:R-:W1:Y:S01]  /*0020*/  S2R R0, SR_TID.X ;  /* 0x0000000000007919 */ /* 0x000e620000002100 */
[----:B------:R-:W2:Y:S06]  /*0030*/  LDCU.128 UR8, c[0x0][0x380] ;  /* 0x00007000ff0877ac */ /* 0x000eac0008000c00 */
[----:B------:R-:W3:Y:S08]  /*0040*/  S2UR UR6, SR_CTAID.X ;  /* 0x00000000000679c3 */ /* 0x000ef00000002500 */
[----:B------:R-:W3:Y:S01]  /*0050*/  LDC.64 R4, c[0x0][0x390] ;  /* 0x0000e400ff047b82 */ /* 0x000ee20000000a00 */
[----:B0-----:R-:W-:-:S06]  /*0060*/  USHF.L.U32 UR4, UR4, 0xa, URZ ;  /* 0x0000000a04047899 */ /* 0x001fcc00080006ff */
[----:B-1----:R-:W-:-:S05]  /*0070*/  LOP3.LUT R0, R0, UR4, RZ, 0xfc, !PT ;  /* 0x0000000400007c12 */ /* 0x002fca000f8efcff */
[----:B------:R-:W0:Y:S01]  /*0080*/  LDCU.64 UR4, c[0x0][0x358] ;  /* 0x00006b00ff0477ac */ /* 0x000e220008000a00 */
[----:B---3--:R-:W-:Y:S02]  /*0090*/  IMAD R3, R5, UR6, R0 ;  /* 0x0000000605037c24 */ /* 0x008fe4000f8e0200 */
[----:B------:R-:W1:Y:S03]  /*00a0*/  LDC R5, c[0x0][0x398] ;  /* 0x0000e600ff057b82 */ /* 0x000e660000000800 */
[----:B--2---:R-:W-:-:S04]  /*00b0*/  IADD3 R2, P0, PT, R3, UR8, RZ ;  /* 0x0000000803027c10 */ /* 0x004fc8000ff1e0ff */
[----:B------:R-:W-:-:S06]  /*00c0*/  LEA.HI.X.SX32 R3, R3, UR9, 0x1, P0 ;  /* 0x0000000903037c11 */ /* 0x000fcc00080f0eff */
[----:B0-----:R-:W2:Y:S01]  /*00d0*/  LDG.E.U8 R3, desc[UR4][R2.64] ;  /* 0x0000000402037981 */ /* 0x001ea2000c1e1100 */
[----:B------:R-:W-:-:S04]  /*00e0*/  IMAD R0, R0, 0x3, R4 ;  /* 0x0000000300007824 */ /* 0x000fc800078e0204 */
[----:B-1----:R-:W-:-:S05]  /*00f0*/  IMAD R0, R5, UR6, R0 ;  /* 0x0000000605007c24 */ /* 0x002fca000f8e0200 */
[----:B------:R-:W-:-:S04]  /*0100*/  IADD3 R4, P0, PT, R0, UR10, RZ ;  /* 0x0000000a00047c10 */ /* 0x000fc8000ff1e0ff */
[----:B------:R-:W-:-:S05]  /*0110*/  LEA.HI.X.SX32 R5, R0, UR11, 0x1, P0 ;  /* 0x0000000b00057c11 */ /* 0x000fca00080f0eff */
[----:B--2---:R-:W-:Y:S01]  /*0120*/  STG.E.U8 desc[UR4][R4.64], R3 ;  /* 0x0000000304007986 */ /* 0x004fe2000c101104 */
[----:B------:R-:W-:Y:S05]  /*0130*/  EXIT ;  /* 0x000000000000794d */ /* 0x000fea0003800000 */
.L_x_0:
[----:B------:R-:W-:-:S00]  /*0140*/  BRA `(.L_x_0) ;  /* 0xfffffffc00fc7947 */ /* 0x000fc0000383ffff */
[----:B------:R-:W-:-:S00]  /*0150*/  NOP ;  /* 0x0000000000007918 */ /* 0x000fc00000000000 */
        /* <DEDUP_REMOVED lines=10> */
.L_x_5:


//--------------------- .text._Z11max_poolingPdPhii --------------------------
	.section	.text._Z11max_poolingPdPhii,"ax",@progbits
	.align	128
        .global         _Z11max_poolingPdPhii
        .type           _Z11max_poolingPdPhii,@function
        .size           _Z11max_poolingPdPhii,(.L_x_6 - _Z11max_poolingPdPhii)
        .other          _Z11max_poolingPdPhii,@"STO_CUDA_ENTRY STV_DEFAULT"
_Z11max_poolingPdPhii:
.text._Z11max_poolingPdPhii:
[----:B------:R-:W-:Y:S08]  /*0000*/  LDC R1, c[0x0][0x37c] ;  /* 0x0000df00ff017b82 */ /* 0x000ff00000000800 */
[----:B------:R-:W0:Y:S01]  /*0010*/  S2UR UR4, SR_CTAID.Y ;  /* 0x00000000000479c3 */ /* 0x000e220000002600 */
[----:B------:R-:W1:Y:S07]  /*0020*/  S2R R0, SR_TID.X ;  /* 0x0000000000007919 */ /* 0x000e6e0000002100 */
[----:B------:R-:W2:Y:S08]  /*0030*/  S2UR UR6, SR_CTAID.X ;  /* 0x00000000000679c3 */ /* 0x000eb00000002500 */
[----:B------:R-:W2:Y:S08]  /*0040*/  LDC R5, c[0x0][0x390] ;  /* 0x0000e400ff057b82 */ /* 0x000eb00000000800 */
[----:B------:R-:W3:Y:S01]  /*0050*/  LDC.64 R2, c[0x0][0x380] ;  /* 0x0000e000ff027b82 */ /* 0x000ee20000000a00 */
[----:B0-----:R-:W-:-:S06]  /*0060*/  USHF.L.U32 UR4, UR4, 0xa, URZ ;  /* 0x0000000a04047899 */ /* 0x001fcc00080006ff */
[----:B-1----:R-:W-:-:S05]  /*0070*/  LOP3.LUT R0, R0, UR4, RZ, 0xfc, !PT ;  /* 0x0000000400007c12 */ /* 0x002fca000f8efcff */
[----:B------:R-:W0:Y:S01]  /*0080*/  LDCU.64 UR4, c[0x0][0x358] ;  /* 0x00006b00ff0477ac */ /* 0x000e220008000a00 */
[----:B--2---:R-:W-:Y:S01]  /*0090*/  IMAD R0, R5, UR6, R0 ;  /* 0x0000000605007c24 */ /* 0x004fe2000f8e0200 */
[----:B------:R-:W1:Y:S03]  /*00a0*/  LDCU.64 UR6, c[0x0][0x388] ;  /* 0x00007100ff0677ac */ /* 0x000e660008000a00 */
[----:B------:R-:W-:-:S04]  /*00b0*/  IMAD.SHL.U32 R5, R0, 0x4, RZ ;  /* 0x0000000400057824 */ /* 0x000fc800078e00ff */
[----:B---3--:R-:W-:-:S05]  /*00c0*/  IMAD.WIDE R2, R5, 0x8, R2 ;  /* 0x0000000805027825 */ /* 0x008fca00078e0202 */
[----:B0-----:R-:W2:Y:S04]  /*00d0*/  LDG.E.64 R4, desc[UR4][R2.64] ;  /* 0x0000000402047981 */ /* 0x001ea8000c1e1b00 */
[----:B------:R-:W2:Y:S04]  /*00e0*/  LDG.E.64 R6, desc[UR4][R2.64+0x8] ;  /* 0x0000080402067981 */ /* 0x000ea8000c1e1b00 */
[----:B------:R-:W3:Y:S04]  /*00f0*/  LDG.E.64 R8, desc[UR4][R2.64+0x10] ;  /* 0x0000100402087981 */ /* 0x000ee8000c1e1b00 */
[----:B------:R-:W4:Y:S01]  /*0100*/  LDG.E.64 R10, desc[UR4][R2.64+0x18] ;  /* 0x00001804020a7981 */ /* 0x000f22000c1e1b00 */
[----:B--2---:R-:W-:-:S06]  /*0110*/  DSETP.GEU.AND P0, PT, R4, R6, PT ;  /* 0x000000060400722a */ /* 0x004fcc0003f0e000 */
[----:B------:R-:W-:Y:S02]  /*0120*/  FSEL R4, R6, R4, !P0 ;  /* 0x0000000406047208 */ /* 0x000fe40004000000 */
[----:B------:R-:W-:-:S06]  /*0130*/  FSEL R5, R7, R5, !P0 ;  /* 0x0000000507057208 */ /* 0x000fcc0004000000 */
[----:B---3--:R-:W-:-:S06]  /*0140*/  DSETP.GEU.AND P0, PT, R4, R8, PT ;  /* 0x000000080400722a */ /* 0x008fcc0003f0e000 */
[----:B------:R-:W-:Y:S02]  /*0150*/  FSEL R4, R8, R4, !P0 ;  /* 0x0000000408047208 */ /* 0x000fe40004000000 */
[----:B------:R-:W-:-:S06]  /*0160*/  FSEL R5, R9, R5, !P0 ;  /* 0x0000000509057208 */ /* 0x000fcc0004000000 */
[----:B----4-:R-:W-:-:S06]  /*0170*/  DSETP.GEU.AND P0, PT, R4, R10, PT ;  /* 0x0000000a0400722a */ /* 0x010fcc0003f0e000 */
[----:B------:R-:W-:Y:S02]  /*0180*/  FSEL R5, R11, R5, !P0 ;  /* 0x000000050b057208 */ /* 0x000fe40004000000 */
[----:B------:R-:W-:Y:S02]  /*0190*/  FSEL R4, R10, R4, !P0 ;  /* 0x000000040a047208 */ /* 0x000fe40004000000 */
[C---:B-1----:R-:W-:Y:S02]  /*01a0*/  IADD3 R2, P0, PT, R0.reuse, UR6, RZ ;  /* 0x0000000600027c10 */ /* 0x042fe4000ff1e0ff */
[----:B------:R-:W0:Y:S02]  /*01b0*/  F2I.U32.F64.TRUNC R5, R4 ;  /* 0x0000000400057311 */ /* 0x000e24000030d000 */
[----:B------:R-:W-:-:S05]  /*01c0*/  LEA.HI.X.SX32 R3, R0, UR7, 0x1, P0 ;  /* 0x0000000700037c11 */ /* 0x000fca00080f0eff */
[----:B0-----:R-:W-:Y:S01]  /*01d0*/  STG.E.U8 desc[UR4][R2.64], R5 ;  /* 0x0000000502007986 */ /* 0x001fe2000c101104 */
[----:B------:R-:W-:Y:S05]  /*01e0*/  EXIT ;  /* 0x000000000000794d */ /* 0x000fea0003800000 */
.L_x_1:
        /* <DEDUP_REMOVED lines=9> */
.L_x_6:


//--------------------- .text._Z16picture_conv_colPdS_ii --------------------------
	.section	.text._Z16picture_conv_colPdS_ii,"ax",@progbits
	.align	128
        .global         _Z16picture_conv_colPdS_ii
        .type           _Z16picture_conv_colPdS_ii,@function
        .size           _Z16picture_conv_colPdS_ii,(.L_x_7 - _Z16picture_conv_colPdS_ii)
        .other          _Z16picture_conv_colPdS_ii,@"STO_CUDA_ENTRY STV_DEFAULT"
_Z16picture_conv_colPdS_ii:
.text._Z16picture_conv_colPdS_ii:
[----:B------:R-:W-:Y:S01]  /*0000*/  LDC R1, c[0x0][0x37c] ;  /* 0x0000df00ff017b82 */ /* 0x000fe20000000800 */
[----:B------:R-:W0:Y:S07]  /*0010*/  S2R R0, SR_TID.X ;  /* 0x0000000000007919 */ /* 0x000e2e0000002100 */
[----:B------:R-:W1:Y:S01]  /*0020*/  S2UR UR4, SR_CTAID.Y ;  /* 0x00000000000479c3 */ /* 0x000e620000002600 */
[----:B------:R-:W2:Y:S01]  /*0030*/  LDCU UR6, c[0x0][0x394] ;  /* 0x00007280ff0677ac */ /* 0x000ea20008000800 */
[----:B------:R-:W3:Y:S06]  /*0040*/  LDCU.64 UR8, c[0x0][0x358] ;  /* 0x00006b00ff0877ac */ /* 0x000eec0008000a00 */
[----:B------:R-:W4:Y:S08]  /*0050*/  S2UR UR5, SR_CTAID.X ;  /* 0x00000000000579c3 */ /* 0x000f300000002500 */
[----:B------:R-:W5:Y:S01]  /*0060*/  LDC.64 R14, c[0x0][0x380] ;  /* 0x0000e000ff0e7b82 */ /* 0x000f620000000a00 */
[----:B-1----:R-:W-:-:S07]  /*0070*/  USHF.L.U32 UR4, UR4, 0xa, URZ ;  /* 0x0000000a04047899 */ /* 0x002fce00080006ff */
[----:B------:R-:W1:Y:S01]  /*0080*/  LDC R23, c[0x0][0x390] ;  /* 0x0000e400ff177b82 */ /* 0x000e620000000800 */
[----:B0-----:R-:W-:-:S05]  /*0090*/  LOP3.LUT R0, R0, UR4, RZ, 0xfc, !PT ;  /* 0x0000000400007c12 */ /* 0x001fca000f8efcff */
[----:B--2---:R-:W-:-:S04]  /*00a0*/  IMAD R8, R0, UR6, RZ ;  /* 0x0000000600087c24 */ /* 0x004fc8000f8e02ff */
[C---:B----4-:R-:W-:Y:S02]  /*00b0*/  VIADD R3, R8.reuse, UR5 ;  /* 0x0000000508037c36 */ /* 0x050fe40008000000 */
[----:B------:R-:W-:Y:S02]  /*00c0*/  VIADD R10, R8, UR6 ;  /* 0x00000006080a7c36 */ /* 0x000fe40008000000 */
[C---:B------:R-:W-:Y:S02]  /*00d0*/  VIADD R5, R3.reuse, 0xfffffffe ;  /* 0xfffffffe03057836 */ /* 0x040fe40000000000 */
[C---:B-----5:R-:W-:Y:S01]  /*00e0*/  IMAD.WIDE R14, R3.reuse, 0x8, R14 ;  /* 0x00000008030e7825 */ /* 0x060fe200078e020e */
[-C--:B------:R-:W-:Y:S02]  /*00f0*/  ISETP.GT.AND P1, PT, R3, R10.reuse, PT ;  /* 0x0000000a0300720c */ /* 0x080fe40003f24270 */
[----:B------:R-:W-:Y:S02]  /*0100*/  ISETP.GE.AND P0, PT, R5, R10, PT ;  /* 0x0000000a0500720c */ /* 0x000fe40003f06270 */
[----:B------:R-:W-:-:S02]  /*0110*/  ISETP.EQ.OR P1, PT, RZ, UR5, P1 ;  /* 0x00000005ff007c0c */ /* 0x000fc40008f22670 */
[----:B------:R-:W-:Y:S01]  /*0120*/  ISETP.LT.OR P0, PT, R5, R8, P0 ;  /* 0x000000080500720c */ /* 0x000fe20000701670 */
[C---:B------:R-:W-:Y:S01]  /*0130*/  VIADD R9, R3.reuse, 0x1 ;  /* 0x0000000103097836 */ /* 0x040fe20000000000 */
[----:B------:R-:W-:-:S04]  /*0140*/  ISETP.GE.AND P3, PT, R3, R10, PT ;  /* 0x0000000a0300720c */ /* 0x000fc80003f66270 */
[----:B------:R-:W-:-:S05]  /*0150*/  ISETP.GE.AND P2, PT, R9, R10, PT ;  /* 0x0000000a0900720c */ /* 0x000fca0003f46270 */
[----:B---3--:R-:W2:Y:S01]  /*0160*/  @!P1 LDG.E.64 R4, desc[UR8][R14.64+-0x8] ;  /* 0xfffff8080e049981 */ /* 0x008ea2000c1e1b00 */
[----:B------:R-:W2:Y:S03]  /*0170*/  @!P1 LDC.64 R18, c[0x3][0x8] ;  /* 0x00c00200ff129b82 */ /* 0x000ea60000000a00 */
[----:B------:R-:W3:Y:S01]  /*0180*/  @!P0 LDG.E.64 R6, desc[UR8][R14.64+-0x10] ;  /* 0xfffff0080e068981 */ /* 0x000ee2000c1e1b00 */
[----:B------:R-:W-:Y:S01]  /*0190*/  ISETP.LT.OR P2, PT, R9, R8, P2 ;  /* 0x000000080900720c */ /* 0x000fe20001741670 */
[----:B------:R-:W-:Y:S02]  /*01a0*/  VIADD R9, R3, 0x2 ;  /* 0x0000000203097836 */ /* 0x000fe40000000000 */
[----:B------:R-:W4:Y:S01]  /*01b0*/  @!P3 LDG.E.64 R2, desc[UR8][R14.64] ;  /* 0x000000080e02b981 */ /* 0x000f22000c1e1b00 */
[----:B------:R-:W3:Y:S02]  /*01c0*/  @!P0 LDC.64 R16, c[0x3][RZ] ;  /* 0x00c00000ff108b82 */ /* 0x000ee40000000a00 */
[----:B------:R-:W-:-:S04]  /*01d0*/  ISETP.GE.AND P4, PT, R9, R10, PT ;  /* 0x0000000a0900720c */ /* 0x000fc80003f86270 */
[----:B------:R-:W-:Y:S02]  /*01e0*/  ISETP.LT.OR P4, PT, R9, R8, P4 ;  /* 0x000000080900720c */ /* 0x000fe40002781670 */
[----:B------:R-:W4:Y:S01]  /*01f0*/  @!P3 LDC.64 R20, c[0x3][0x10] ;  /* 0x00c00400ff14bb82 */ /* 0x000f220000000a00 */
[----:B------:R-:W5:Y:S10]  /*0200*/  @!P2 LDG.E.64 R12, desc[UR8][R14.64+0x8] ;  /* 0x000008080e0ca981 */ /* 0x000f74000c1e1b00 */
[----:B------:R-:W5:Y:S01]  /*0210*/  @!P4 LDG.E.64 R10, desc[UR8][R14.64+0x10] ;  /* 0x000010080e0ac981 */ /* 0x000f62000c1e1b00 */
[----:B------:R-:W-:Y:S01]  /*0220*/  CS2R R8, SRZ ;  /* 0x0000000000087805 */ /* 0x000fe2000001ff00 */
[----:B------:R-:W-:-:S02]  /*0230*/  USHF.R.U32.HI UR6, URZ, 0x1, UR5 ;  /* 0x00000001ff067899 */ /* 0x000fc40008011605 */
[----:B------:R-:W-:-:S04]  /*0240*/  ULOP3.LUT UR4, UR5, 0x1, URZ, 0xc0, !UPT ;  /* 0x0000000105047892 */ /* 0x000fc8000f8ec0ff */
[----:B-1----:R-:W-:Y:S01]  /*0250*/  IMAD R0, R23, UR6, R0 ;  /* 0x0000000617007c24 */ /* 0x002fe2000f8e0200 */
[----:B---3--:R-:W-:Y:S01]  /*0260*/  @!P0 DFMA R8, R6, R16, RZ ;  /* 0x000000100608822b */ /* 0x008fe200000000ff */
[----:B------:R-:W5:Y:S07]  /*0270*/  @!P2 LDC.64 R6, c[0x3][0x18] ;  /* 0x00c00600ff06ab82 */ /* 0x000f6e0000000a00 */
[----:B--2---:R-:W-:Y:S01]  /*0280*/  @!P1 DFMA R8, R4, R18, R8 ;  /* 0x000000120408922b */ /* 0x004fe20000000008 */
[----:B------:R-:W0:Y:S08]  /*0290*/  @!P4 LDC.64 R4, c[0x3][0x20] ;  /* 0x00c00800ff04cb82 */ /* 0x000e300000000a00 */
[----:B------:R-:W1:Y:S01]  /*02a0*/  LDC.64 R16, c[0x0][0x388] ;  /* 0x0000e200ff107b82 */ /* 0x000e620000000a00 */
[----:B----4-:R-:W-:Y:S01]  /*02b0*/  @!P3 DFMA R8, R2, R20, R8 ;  /* 0x000000140208b22b */ /* 0x010fe20000000008 */
[----:B------:R-:W-:-:S07]  /*02c0*/  LEA R3, R0, UR4, 0x1 ;  /* 0x0000000400037c11 */ /* 0x000fce000f8e08ff */
[----:B-----5:R-:W-:-:S08]  /*02d0*/  @!P2 DFMA R8, R12, R6, R8 ;  /* 0x000000060c08a22b */ /* 0x020fd00000000008 */
[----:B0-----:R-:W-:Y:S01]  /*02e0*/  @!P4 DFMA R8, R10, R4, R8 ;  /* 0x000000040a08c22b */ /* 0x001fe20000000008 */
[----:B-1----:R-:W-:-:S06]  /*02f0*/  IMAD.WIDE R2, R3, 0x8, R16 ;  /* 0x0000000803027825 */ /* 0x002fcc00078e0210 */
[----:B------:R-:W-:Y:S01]  /*0300*/  STG.E.64 desc[UR8][R2.64], R8 ;  /* 0x0000000802007986 */ /* 0x000fe2000c101b08 */
[----:B------:R-:W-:Y:S05]  /*0310*/  EXIT ;  /* 0x000000000000794d */ /* 0x000fea0003800000 */
.L_x_2:
        /* <DEDUP_REMOVED lines=14> */
.L_x_7:


//--------------------- .text._Z16picture_conv_rowPhPdii --------------------------
	.section	.text._Z16picture_conv_rowPhPdii,"ax",@progbits
	.align	128
        .global         _Z16picture_conv_rowPhPdii
        .type           _Z16picture_conv_rowPhPdii,@function
        .size           _Z16picture_conv_rowPhPdii,(.L_x_8 - _Z16picture_conv_rowPhPdii)
        .other          _Z16picture_conv_rowPhPdii,@"STO_CUDA_ENTRY STV_DEFAULT"
_Z16picture_conv_rowPhPdii:
.text._Z16picture_conv_rowPhPdii:
[----:B------:R-:W-:Y:S01]  /*0000*/  LDC R1, c[0x0][0x37c] ;  /* 0x0000df00ff017b82 */ /* 0x000fe20000000800 */
[----:B------:R-:W0:Y:S07]  /*0010*/  S2R R0, SR_TID.X ;  /* 0x0000000000007919 */ /* 0x000e2e0000002100 */
[----:B------:R-:W1:Y:S01]  /*0020*/  S2UR UR4, SR_CTAID.Y ;  /* 0x00000000000479c3 */ /* 0x000e620000002600 */
[----:B------:R-:W2:Y:S01]  /*0030*/  LDCU UR5, c[0x0][0x390] ;  /* 0x00007200ff0577ac */ /* 0x000ea20008000800 */
[----:B------:R-:W3:Y:S06]  /*0040*/  LDCU.64 UR10, c[0x0][0x380] ;  /* 0x00007000ff0a77ac */ /* 0x000eec0008000a00 */
[----:B------:R-:W2:Y:S01]  /*0050*/  S2UR UR7, SR_CTAID.X ;  /* 0x00000000000779c3 */ /* 0x000ea20000002500 */
[----:B------:R-:W4:Y:S07]  /*0060*/  LDCU.64 UR8, c[0x0][0x358] ;  /* 0x00006b00ff0877ac */ /* 0x000f2e0008000a00 */
[----:B------:R-:W5:Y:S01]  /*0070*/  LDC R21, c[0x0][0x394] ;  /* 0x0000e500ff157b82 */ /* 0x000f620000000800 */
[----:B-1----:R-:W-:-:S06]  /*0080*/  USHF.L.U32 UR4, UR4, 0xa, URZ ;  /* 0x0000000a04047899 */ /* 0x002fcc00080006ff */
[----:B0-----:R-:W-:Y:S01]  /*0090*/  LOP3.LUT R0, R0, UR4, RZ, 0xfc, !PT ;  /* 0x0000000400007c12 */ /* 0x001fe2000f8efcff */
[----:B--2---:R-:W-:-:S04]  /*00a0*/  UIMAD UR6, UR7, UR5, URZ ;  /* 0x00000005070672a4 */ /* 0x004fc8000f8e02ff */
[----:B------:R-:W-:Y:S02]  /*00b0*/  UIADD3 UR4, UPT, UPT, UR6, UR5, URZ ;  /* 0x0000000506047290 */ /* 0x000fe4000fffe0ff */
[----:B------:R-:W-:-:S04]  /*00c0*/  VIADD R2, R0, UR6 ;  /* 0x0000000600027c36 */ /* 0x000fc80008000000 */
[C---:B------:R-:W-:Y:S01]  /*00d0*/  VIADD R3, R2.reuse, 0xfffffffe ;  /* 0xfffffffe02037836 */ /* 0x040fe20000000000 */
[C---:B---3--:R-:W-:Y:S02]  /*00e0*/  IADD3 R10, P2, PT, R2.reuse, UR10, RZ ;  /* 0x0000000a020a7c10 */ /* 0x048fe4000ff5e0ff */
[C---:B------:R-:W-:Y:S02]  /*00f0*/  ISETP.GT.AND P1, PT, R2.reuse, UR4, PT ;  /* 0x0000000402007c0c */ /* 0x040fe4000bf24270 */
[C---:B------:R-:W-:Y:S02]  /*0100*/  ISETP.GE.AND P0, PT, R3.reuse, UR4, PT ;  /* 0x0000000403007c0c */ /* 0x040fe4000bf06270 */
[----:B------:R-:W-:Y:S02]  /*0110*/  LEA.HI.X.SX32 R11, R2, UR11, 0x1, P2 ;  /* 0x0000000b020b7c11 */ /* 0x000fe400090f0eff */
[----:B------:R-:W-:Y:S02]  /*0120*/  ISETP.LT.OR P0, PT, R3, UR6, P0 ;  /* 0x0000000603007c0c */ /* 0x000fe40008701670 */
[----:B------:R-:W-:Y:S01]  /*0130*/  ISETP.EQ.OR P1, PT, R0, RZ, P1 ;  /* 0x000000ff0000720c */ /* 0x000fe20000f22670 */
[C---:B------:R-:W-:Y:S01]  /*0140*/  VIADD R3, R2.reuse, 0x1 ;  /* 0x0000000102037836 */ /* 0x040fe20000000000 */
[----:B------:R-:W-:-:S09]  /*0150*/  ISETP.GE.AND P3, PT, R2, UR4, PT ;  /* 0x0000000402007c0c */ /* 0x000fd2000bf66270 */
[----:B----4-:R-:W2:Y:S01]  /*0160*/  @!P0 LDG.E.U8 R16, desc[UR8][R10.64+-0x2] ;  /* 0xfffffe080a108981 */ /* 0x010ea2000c1e1100 */
[C---:B------:R-:W-:Y:S01]  /*0170*/  ISETP.GE.AND P2, PT, R3.reuse, UR4, PT ;  /* 0x0000000403007c0c */ /* 0x040fe2000bf46270 */
[----:B------:R-:W-:Y:S01]  /*0180*/  VIADD R2, R2, 0x2 ;  /* 0x0000000202027836 */ /* 0x000fe20000000000 */
[----:B------:R-:W0:Y:S01]  /*0190*/  @!P0 LDC.64 R14, c[0x3][RZ] ;  /* 0x00c00000ff0e8b82 */ /* 0x000e220000000a00 */
[----:B------:R-:W3:Y:S01]  /*01a0*/  @!P1 LDG.E.U8 R17, desc[UR8][R10.64+-0x1] ;  /* 0xffffff080a119981 */ /* 0x000ee2000c1e1100 */
[----:B------:R-:W-:Y:S02]  /*01b0*/  ISETP.LT.OR P2, PT, R3, UR6, P2 ;  /* 0x0000000603007c0c */ /* 0x000fe40009741670 */
[C---:B------:R-:W-:Y:S01]  /*01c0*/  ISETP.GE.AND P4, PT, R2.reuse, UR4, PT ;  /* 0x0000000402007c0c */ /* 0x040fe2000bf86270 */
[----:B------:R-:W4:Y:S03]  /*01d0*/  @!P3 LDG.E.U8 R18, desc[UR8][R10.64] ;  /* 0x000000080a12b981 */ /* 0x000f26000c1e1100 */
[----:B------:R-:W-:Y:S01]  /*01e0*/  ISETP.LT.OR P4, PT, R2, UR6, P4 ;  /* 0x0000000602007c0c */ /* 0x000fe2000a781670 */
[----:B------:R-:W1:Y:S06]  /*01f0*/  @!P1 LDC.64 R8, c[0x3][0x8] ;  /* 0x00c00200ff089b82 */ /* 0x000e6c0000000a00 */
[----:B------:R-:W5:Y:S02]  /*0200*/  @!P2 LDG.E.U8 R19, desc[UR8][R10.64+0x1] ;  /* 0x000001080a13a981 */ /* 0x000f64000c1e1100 */
[----:B------:R-:W5:Y:S04]  /*0210*/  @!P3 LDC.64 R4, c[0x3][0x10] ;  /* 0x00c00400ff04bb82 */ /* 0x000f680000000a00 */
[----:B------:R0:W5:Y:S01]  /*0220*/  @!P4 LDG.E.U8 R20, desc[UR8][R10.64+0x2] ;  /* 0x000002080a14c981 */ /* 0x000162000c1e1100 */
[----:B------:R-:W-:-:S03]  /*0230*/  CS2R R2, SRZ ;  /* 0x0000000000027805 */ /* 0x000fc6000001ff00 */
[----:B0-----:R-:W0:Y:S01]  /*0240*/  @!P4 LDC.64 R10, c[0x3][0x20] ;  /* 0x00c00800ff0acb82 */ /* 0x001e220000000a00 */
[----:B--2---:R-:W2:Y:S08]  /*0250*/  @!P0 I2F.F64.U16 R6, R16 ;  /* 0x0000001000068312 */ /* 0x004eb00000101800 */
[----:B---3--:R-:W1:Y:S01]  /*0260*/  @!P1 I2F.F64.U16 R12, R17 ;  /* 0x00000011000c9312 */ /* 0x008e620000101800 */
[----:B--2---:R-:W-:Y:S01]  /*0270*/  @!P0 DFMA R2, R6, R14, RZ ;  /* 0x0000000e0602822b */ /* 0x004fe200000000ff */
[----:B------:R-:W2:Y:S06]  /*0280*/  @!P2 LDC.64 R6, c[0x3][0x18] ;  /* 0x00c00600ff06ab82 */ /* 0x000eac0000000a00 */
[----:B----4-:R-:W3:Y:S01]  /*0290*/  @!P3 I2F.F64.U16 R14, R18 ;  /* 0x00000012000eb312 */ /* 0x010ee20000101800 */
[----:B-1----:R-:W-:Y:S01]  /*02a0*/  @!P1 DFMA R2, R12, R8, R2 ;  /* 0x000000080c02922b */ /* 0x002fe20000000002 */
[----:B------:R-:W1:Y:S06]  /*02b0*/  LDC.64 R12, c[0x0][0x388] ;  /* 0x0000e200ff0c7b82 */ /* 0x000e6c0000000a00 */
[----:B-----5:R-:W2:Y:S01]  /*02c0*/  @!P2 I2F.F64.U16 R8, R19 ;  /* 0x000000130008a312 */ /* 0x020ea20000101800 */
[----:B---3--:R-:W-:-:S07]  /*02d0*/  @!P3 DFMA R2, R14, R4, R2 ;  /* 0x000000040e02b22b */ /* 0x008fce0000000002 */
[----:B------:R-:W0:Y:S01]  /*02e0*/  @!P4 I2F.F64.U16 R4, R20 ;  /* 0x000000140004c312 */ /* 0x000e220000101800 */
[----:B--2---:R-:W-:Y:S01]  /*02f0*/  @!P2 DFMA R2, R8, R6, R2 ;  /* 0x000000060802a22b */ /* 0x004fe20000000002 */
[----:B------:R-:W-:-:S07]  /*0300*/  IMAD R7, R0, R21, UR7 ;  /* 0x0000000700077e24 */ /* 0x000fce000f8e0215 */
[----:B0-----:R-:W-:Y:S01]  /*0310*/  @!P4 DFMA R2, R4, R10, R2 ;  /* 0x0000000a0402c22b */ /* 0x001fe20000000002 */
[----:B-1----:R-:W-:-:S06]  /*0320*/  IMAD.WIDE R4, R7, 0x8, R12 ;  /* 0x0000000807047825 */ /* 0x002fcc00078e020c */
[----:B------:R-:W-:Y:S01]  /*0330*/  STG.E.64 desc[UR8][R4.64], R2 ;  /* 0x0000000204007986 */ /* 0x000fe2000c101b08 */
[----:B------:R-:W-:Y:S05]  /*0340*/  EXIT ;  /* 0x000000000000794d */ /* 0x000fea0003800000 */
.L_x_3:
        /* <DEDUP_REMOVED lines=11> */
.L_x_8:


//--------------------- .text._Z18picture_separationPhS_iiii --------------------------
	.section	.text._Z18picture_separationPhS_iiii,"ax",@progbits
	.align	128
        .global         _Z18picture_separationPhS_iiii
        .type           _Z18picture_separationPhS_iiii,@function
        .size           _Z18picture_separationPhS_iiii,(.L_x_9 - _Z18picture_separationPhS_iiii)
        .other          _Z18picture_separationPhS_iiii,@"STO_CUDA_ENTRY STV_DEFAULT"
_Z18picture_separationPhS_iiii:
.text._Z18picture_separationPhS_iiii:
[----:B------:R-:W-:Y:S01]  /*0000*/  LDC R1, c[0x0][0x37c] ;  /* 0x0000df00ff017b82 */ /* 0x000fe20000000800 */
[----:B------:R-:W0:Y:S07]  /*0010*/  S2R R0, SR_TID.X ;  /* 0x0000000000007919 */ /* 0x000e2e0000002100 */
[----:B------:R-:W1:Y:S01]  /*0020*/  S2UR UR4, SR_CTAID.Y ;  /* 0x00000000000479c3 */ /* 0x000e620000002600 */
[----:B------:R-:W2:Y:S07]  /*0030*/  LDCU.128 UR8, c[0x0][0x380] ;  /* 0x00007000ff0877ac */ /* 0x000eae0008000c00 */
[----:B------:R-:W3:Y:S08]  /*0040*/  LDC.64 R4, c[0x0][0x390] ;  /* 0x0000e400ff047b82 */ /* 0x000ef00000000a00 */
[----:B------:R-:W4:Y:S08]  /*0050*/  S2UR UR6, SR_CTAID.X ;  /* 0x00000000000679c3 */ /* 0x000f300000002500 */
[----:B------:R-:W4:Y:S01]  /*0060*/  LDC R3, c[0x0][0x398] ;  /* 0x0000e600ff037b82 */ /* 0x000f220000000800 */
[----:B-1----:R-:W-:-:S06]  /*0070*/  USHF.L.U32 UR4, UR4, 0xa, URZ ;  /* 0x0000000a04047899 */ /* 0x002fcc00080006ff */
[----:B0-----:R-:W-:-:S05]  /*0080*/  LOP3.LUT R0, R0, UR4, RZ, 0xfc, !PT ;  /* 0x0000000400007c12 */ /* 0x001fca000f8efcff */
[----:B---3--:R-:W-:Y:S01]  /*0090*/  IMAD R2, R0, 0x3, R4 ;  /* 0x0000000300027824 */ /* 0x008fe200078e0204 */
[----:B------:R-:W0:Y:S03]  /*00a0*/  LDCU.64 UR4, c[0x0][0x358] ;  /* 0x00006b00ff0477ac */ /* 0x000e260008000a00 */
[----:B----4-:R-:W-:-:S05]  /*00b0*/  IMAD R3, R3, UR6, R2 ;  /* 0x0000000603037c24 */ /* 0x010fca000f8e0202 */
[----:B--2---:R-:W-:-:S04]  /*00c0*/  IADD3 R2, P0, PT, R3, UR8, RZ ;  /* 0x0000000803027c10 */ /* 0x004fc8000ff1e0ff */
[----:B------:R-:W-:-:S06]  /*00d0*/  LEA.HI.X.SX32 R3, R3, UR9, 0x1, P0 ;  /* 0x0000000903037c11 */ /* 0x000fcc00080f0eff */
[----:B0-----:R-:W2:Y:S01]  /*00e0*/  LDG.E.U8 R3, desc[UR4][R2.64] ;  /* 0x0000000402037981 */ /* 0x001ea2000c1e1100 */
[----:B------:R-:W-:-:S05]  /*00f0*/  IMAD R0, R5, UR6, R0 ;  /* 0x0000000605007c24 */ /* 0x000fca000f8e0200 */
[----:B------:R-:W-:-:S04]  /*0100*/  IADD3 R4, P0, PT, R0, UR10, RZ ;  /* 0x0000000a00047c10 */ /* 0x000fc8000ff1e0ff */
[----:B------:R-:W-:-:S05]  /*0110*/  LEA.HI.X.SX32 R5, R0, UR11, 0x1, P0 ;  /* 0x0000000b00057c11 */ /* 0x000fca00080f0eff */
[----:B--2---:R-:W-:Y:S01]  /*0120*/  STG.E.U8 desc[UR4][R4.64], R3 ;  /* 0x0000000304007986 */ /* 0x004fe2000c101104 */
[----:B------:R-:W-:Y:S05]  /*0130*/  EXIT ;  /* 0x000000000000794d */ /* 0x000fea0003800000 */
.L_x_4:
        /* <DEDUP_REMOVED lines=12> */
.L_x_9:


//--------------------- .nv.shared.reserved.0     --------------------------
	.section	.nv.shared.reserved.0,"aw",@nobits
	.weak		__nv_reservedSMEM_offset_0_alias
	.size		__nv_reservedSMEM_offset_0_alias, 0, 64
	.other		__nv_reservedSMEM_offset_0_alias,@"STO_CUDA_RESERVED_SHARED STV_DEFAULT"
__nv_reservedSMEM_offset_0_alias:
	.zero		0
	.zero		64


//--------------------- .nv.constant0._Z19picture_combinationPhS_iiii --------------------------
	.section	.nv.constant0._Z19picture_combinationPhS_iiii,"a",@progbits
	.sectionflags	@""
	.align	4
.nv.constant0._Z19picture_combinationPhS_iiii:
	.zero		928


//--------------------- .nv.constant0._Z11max_poolingPdPhii --------------------------
	.section	.nv.constant0._Z11max_poolingPdPhii,"a",@progbits
	.sectionflags	@""
	.align	4
.nv.constant0._Z11max_poolingPdPhii:
	.zero		920


//--------------------- .nv.constant0._Z16picture_conv_colPdS_ii --------------------------
	.section	.nv.constant0._Z16picture_conv_colPdS_ii,"a",@progbits
	.sectionflags	@""
	.align	4
.nv.constant0._Z16picture_conv_colPdS_ii:
	.zero		920


//--------------------- .nv.constant0._Z16picture_conv_rowPhPdii --------------------------
	.section	.nv.constant0._Z16picture_conv_rowPhPdii,"a",@progbits
	.sectionflags	@""
	.align	4
.nv.constant0._Z16picture_conv_rowPhPdii:
	.zero		920


//--------------------- .nv.constant0._Z18picture_separationPhS_iiii --------------------------
	.section	.nv.constant0._Z18picture_separationPhS_iiii,"a",@progbits
	.sectionflags	@""
	.align	4
.nv.constant0._Z18picture_separationPhS_iiii:
	.zero		928


//--------------------- SYMBOLS --------------------------

	.type		.nv.reservedSmem.offset0,@object
	.size		.nv.reservedSmem.offset0,0x4
